//
// Generated by NVIDIA NVVM Compiler
//
// Compiler Build ID: CL-36424714
// Cuda compilation tools, release 13.0, V13.0.88
// Based on NVVM 20.0.0
//

.version 9.0
.target sm_100
.address_size 64

	// .globl	default_function_kernel

.visible .entry default_function_kernel(
	.param .u64 .ptr .align 1 default_function_kernel_param_0,
	.param .u64 .ptr .align 1 default_function_kernel_param_1
)
.maxntid 18
{
	.reg .b32 	%r<4>;
	.reg .b32 	%f<3>;
	.reg .b64 	%rd<8>;

	ld.param.u64 	%rd1, [default_function_kernel_param_0];
	ld.param.u64 	%rd2, [default_function_kernel_param_1];
	cvta.to.global.u64 	%rd3, %rd1;
	cvta.to.global.u64 	%rd4, %rd2;
	mov.u32 	%r1, %ctaid.x;
	mov.u32 	%r2, %tid.x;
	mad.lo.s32 	%r3, %r1, 18, %r2;
	mul.wide.u32 	%rd5, %r3, 4;
	add.s64 	%rd6, %rd4, %rd5;
	ld.global.nc.f32 	%f1, [%rd6];
	cos.approx.f32 	%f2, %f1;
	add.s64 	%rd7, %rd3, %rd5;
	st.global.f32 	[%rd7], %f2;
	ret;

}


// ===== COMPILED SASS (sm_100) =====

	.target	sm_100

	.elftype	@"ET_EXEC"


//--------------------- .note.nv.tkinfo           --------------------------
	.section	.note.nv.tkinfo,"",@"SHT_NOTE"
	.sectionflags	@"SHF_NOTE_NV_TKINFO"
	.tkinfo
        /*0018*/ 	.word	0x00000002
        /*0030*/ 	.string	""
        /*0030*/ 	.string	"ptxas"
        /*0030*/ 	.string	"Cuda compilation tools, release 13.0, V13.0.88"
        /*0030*/ 	.string	"Build cuda_13.0.r13.0/compiler.36424714_0"
        /*0030*/ 	.string	"-arch sm_100 -m 64 "



//--------------------- .note.nv.cuinfo           --------------------------
	.section	.note.nv.cuinfo,"",@"SHT_NOTE"
	.sectionflags	@"SHF_NOTE_NV_CUINFO"
        /*0018*/ 	.short	0x0002
        /*001a*/ 	.short	0x0064
        /*001c*/ 	.short	0x0082
	.zero		2


//--------------------- .nv.info                  --------------------------
	.section	.nv.info,"",@"SHT_CUDA_INFO"
	.align	4


	//----- nvinfo : EIATTR_REGCOUNT
	.align		4
        /*0000*/ 	.byte	0x04, 0x2f
        /*0002*/ 	.short	(.L_1 - .L_0)
	.align		4
.L_0:
        /*0004*/ 	.word	index@(default_function_kernel)
        /*0008*/ 	.word	0x0000000c


	//----- nvinfo : EIATTR_FRAME_SIZE
	.align		4
.L_1:
        /*000c*/ 	.byte	0x04, 0x11
        /*000e*/ 	.short	(.L_3 - .L_2)
	.align		4
.L_2:
        /*0010*/ 	.word	index@(default_function_kernel)
        /*0014*/ 	.word	0x00000000


	//----- nvinfo : EIATTR_MIN_STACK_SIZE
	.align		4
.L_3:
        /*0018*/ 	.byte	0x04, 0x12
        /*001a*/ 	.short	(.L_5 - .L_4)
	.align		4
.L_4:
        /*001c*/ 	.word	index@(default_function_kernel)
        /*0020*/ 	.word	0x00000000
.L_5:


//--------------------- .nv.compat                --------------------------
	.section	.nv.compat,"",@"SHT_CUDA_COMPAT_INFO"
	.align	4
        /*0000*/ 	.byte	0x02, 0x09, 0x00, 0x00, 0x02, 0x02, 0x01, 0x00, 0x02, 0x05, 0x05, 0x00, 0x03, 0x07, 0x01, 0x01
        /*0010*/ 	.byte	0x02, 0x03, 0x00, 0x00, 0x02, 0x06, 0x01, 0x00, 0x04, 0x0b, 0x08, 0x00, 0x09, 0x00, 0x00, 0x00
        /*0020*/ 	.byte	0x00, 0x00, 0x00, 0x00


//--------------------- .nv.info.default_function_kernel --------------------------
	.section	.nv.info.default_function_kernel,"",@"SHT_CUDA_INFO"
	.sectionflags	@""
	.align	4


	//----- nvinfo : EIATTR_CUDA_API_VERSION
	.align		4
        /*0000*/ 	.byte	0x04, 0x37
        /*0002*/ 	.short	(.L_7 - .L_6)
.L_6:
        /*0004*/ 	.word	0x00000082


	//----- nvinfo : EIATTR_KPARAM_INFO
	.align		4
.L_7:
        /*0008*/ 	.byte	0x04, 0x17
        /*000a*/ 	.short	(.L_9 - .L_8)
.L_8:
        /*000c*/ 	.word	0x00000000
        /*0010*/ 	.short	0x0001
        /*0012*/ 	.short	0x0008
        /*0014*/ 	.byte	0x00, 0xf5, 0x21, 0x00


	//----- nvinfo : EIATTR_KPARAM_INFO
	.align		4
.L_9:
        /*0018*/ 	.byte	0x04, 0x17
        /*001a*/ 	.short	(.L_11 - .L_10)
.L_10:
        /*001c*/ 	.word	0x00000000
        /*0020*/ 	.short	0x0000
        /*0022*/ 	.short	0x0000
        /*0024*/ 	.byte	0x00, 0xf5, 0x21, 0x00


	//----- nvinfo : EIATTR_SPARSE_MMA_MASK
	.align		4
.L_11:
        /*0028*/ 	.byte	0x03, 0x50
        /*002a*/ 	.short	0x0000


	//----- nvinfo : EIATTR_MAXREG_COUNT
	.align		4
        /*002c*/ 	.byte	0x03, 0x1b
        /*002e*/ 	.short	0x00ff


	//----- nvinfo : EIATTR_MERCURY_ISA_VERSION
	.align		4
        /*0030*/ 	.byte	0x03, 0x5f
        /*0032*/ 	.short	0x0101


	//----- nvinfo : EIATTR_VRC_CTA_INIT_COUNT
	.align		4
        /*0034*/ 	.byte	0x02, 0x4a
	.zero		1
	.zero		1


	//----- nvinfo : EIATTR_EXIT_INSTR_OFFSETS
	.align		4
        /*0038*/ 	.byte	0x04, 0x1c
        /*003a*/ 	.short	(.L_13 - .L_12)


	//   ....[0]....
.L_12:
        /*003c*/ 	.word	0x000000d0


	//----- nvinfo : EIATTR_MAX_THREADS
	.align		4
.L_13:
        /*0040*/ 	.byte	0x04, 0x05
        /*0042*/ 	.short	(.L_15 - .L_14)
.L_14:
        /*0044*/ 	.word	0x00000012
        /*0048*/ 	.word	0x00000001
        /*004c*/ 	.word	0x00000001


	//----- nvinfo : EIATTR_CBANK_PARAM_SIZE
	.align		4
.L_15:
        /*0050*/ 	.byte	0x03, 0x19
        /*0052*/ 	.short	0x0010


	//----- nvinfo : EIATTR_PARAM_CBANK
	.align		4
        /*0054*/ 	.byte	0x04, 0x0a
        /*0056*/ 	.short	(.L_17 - .L_16)
	.align		4
.L_16:
        /*0058*/ 	.word	index@(.nv.constant0.default_function_kernel)
        /*005c*/ 	.short	0x0380
        /*005e*/ 	.short	0x0010


	//----- nvinfo : EIATTR_SW_WAR
	.align		4
.L_17:
        /*0060*/ 	.byte	0x04, 0x36
        /*0062*/ 	.short	(.L_19 - .L_18)
.L_18:
        /*0064*/ 	.word	0x00000008
.L_19:


//--------------------- .nv.callgraph             --------------------------
	.section	.nv.callgraph,"",@"SHT_CUDA_CALLGRAPH"
	.align	4
	.sectionentsize	8
	.align		4
        /*0000*/ 	.word	0x00000000
	.align		4
        /*0004*/ 	.word	0xffffffff
	.align		4
        /*0008*/ 	.word	0x00000000
	.align		4
        /*000c*/ 	.word	0xfffffffe
	.align		4
        /*0010*/ 	.word	0x00000000
	.align		4
        /*0014*/ 	.word	0xfffffffd
	.align		4
        /*0018*/ 	.word	0x00000000
	.align		4
        /*001c*/ 	.word	0xfffffffc


//--------------------- .text.default_function_kernel --------------------------
	.section	.text.default_function_kernel,"ax",@progbits
	.align	128
        .global         default_function_kernel
        .type           default_function_kernel,@function
        .size           default_function_kernel,(.L_x_1 - default_function_kernel)
        .other          default_function_kernel,@"STO_CUDA_ENTRY STV_DEFAULT"
default_function_kernel:
.text.default_function_kernel:
[----:B------:R-:W-:Y:S01]  /*0000*/  LDC R1, c[0x0][0x37c] ;  /* 0x0000df00ff017b82 */ /* 0x000fe20000000800 */
[----:B------:R-:W0:Y:S07]  /*0010*/  S2R R7, SR_CTAID.X ;  /* 0x0000000000077919 */ /* 0x000e2e0000002500 */
[----:B------:R-:W1:Y:S01]  /*0020*/  LDC.64 R2, c[0x0][0x388] ;  /* 0x0000e200ff027b82 */ /* 0x000e620000000a00 */
[----:B------:R-:W2:Y:S01]  /*0030*/  LDCU.64 UR4, c[0x0][0x358] ;  /* 0x00006b00ff0477ac */ /* 0x000ea20008000a00 */
[----:B------:R-:W0:Y:S06]  /*0040*/  S2R R0, SR_TID.X ;  /* 0x0000000000007919 */ /* 0x000e2c0000002100 */
[----:B------:R-:W3:Y:S01]  /*0050*/  LDC.64 R4, c[0x0][0x380] ;  /* 0x0000e000ff047b82 */ /* 0x000ee20000000a00 */
[----:B0-----:R-:W-:-:S04]  /*0060*/  IMAD R7, R7, 0x12, R0 ;  /* 0x0000001207077824 */ /* 0x001fc800078e0200 */
[----:B-1----:R-:W-:-:S06]  /*0070*/  IMAD.WIDE.U32 R2, R7, 0x4, R2 ;  /* 0x0000000407027825 */ /* 0x002fcc00078e0002 */
[----:B--2---:R-:W2:Y:S01]  /*0080*/  LDG.E.CONSTANT R2, desc[UR4][R2.64] ;  /* 0x0000000402027981 */ /* 0x004ea2000c1e9900 */
[----:B---3--:R-:W-:-:S04]  /*0090*/  IMAD.WIDE.U32 R4, R7, 0x4, R4 ;  /* 0x0000000407047825 */ /* 0x008fc800078e0004 */
[----:B--2---:R-:W-:-:S06]  /*00a0*/  FMUL.RZ R9, R2, 0.15915493667125701904 ;  /* 0x3e22f98302097820 */ /* 0x004fcc000040c000 */
[----:B------:R-:W0:Y:S02]  /*00b0*/  MUFU.COS R9, R9 ;  /* 0x0000000900097308 */ /* 0x000e240000000000 */
[----:B0-----:R-:W-:Y:S01]  /*00c0*/  STG.E desc[UR4][R4.64], R9 ;  /* 0x0000000904007986 */ /* 0x001fe2000c101904 */
[----:B------:R-:W-:Y:S05]  /*00d0*/  EXIT ;  /* 0x000000000000794d */ /* 0x000fea0003800000 */
.L_x_0:
[----:B------:R-:W-:-:S00]  /*00e0*/  BRA `(.L_x_0) ;  /* 0xfffffffc00fc7947 */ /* 0x000fc0000383ffff */
[----:B------:R-:W-:-:S00]  /*00f0*/  NOP ;  /* 0x0000000000007918 */ /* 0x000fc00000000000 */
        /* <DEDUP_REMOVED lines=8> */
.L_x_1:


//--------------------- .nv.shared.reserved.0     --------------------------
	.section	.nv.shared.reserved.0,"aw",@nobits
	.weak		__nv_reservedSMEM_offset_0_alias
	.size		__nv_reservedSMEM_offset_0_alias, 0, 64
	.other		__nv_reservedSMEM_offset_0_alias,@"STO_CUDA_RESERVED_SHARED STV_DEFAULT"
__nv_reservedSMEM_offset_0_alias:
	.zero		0
	.zero		64


//--------------------- .nv.constant0.default_function_kernel --------------------------
	.section	.nv.constant0.default_function_kernel,"a",@progbits
	.sectionflags	@""
	.align	4
.nv.constant0.default_function_kernel:
	.zero		912


//--------------------- SYMBOLS --------------------------

	.type		.nv.reservedSmem.offset0,@object
	.size		.nv.reservedSmem.offset0,0x4
